//
// Generated by NVIDIA NVVM Compiler
//
// Compiler Build ID: CL-36424714
// Cuda compilation tools, release 13.0, V13.0.88
// Based on NVVM 20.0.0
//

.version 9.0
.target sm_100
.address_size 64

	// .globl	_Z9gpu_sgemmILj16EEvPfS0_S0_iii
// _ZZ9gpu_sgemmILj16EEvPfS0_S0_iiiE8A_shared has been demoted
// _ZZ9gpu_sgemmILj16EEvPfS0_S0_iiiE8B_shared has been demoted

.visible .entry _Z9gpu_sgemmILj16EEvPfS0_S0_iii(
	.param .u64 .ptr .align 1 _Z9gpu_sgemmILj16EEvPfS0_S0_iii_param_0,
	.param .u64 .ptr .align 1 _Z9gpu_sgemmILj16EEvPfS0_S0_iii_param_1,
	.param .u64 .ptr .align 1 _Z9gpu_sgemmILj16EEvPfS0_S0_iii_param_2,
	.param .u32 _Z9gpu_sgemmILj16EEvPfS0_S0_iii_param_3,
	.param .u32 _Z9gpu_sgemmILj16EEvPfS0_S0_iii_param_4,
	.param .u32 _Z9gpu_sgemmILj16EEvPfS0_S0_iii_param_5
)
{
	.reg .pred 	%p<26>;
	.reg .b32 	%r<72>;
	.reg .b32 	%f<181>;
	.reg .b64 	%rd<22>;
	// demoted variable
	.shared .align 4 .b8 _ZZ9gpu_sgemmILj16EEvPfS0_S0_iiiE8A_shared[1024];
	// demoted variable
	.shared .align 4 .b8 _ZZ9gpu_sgemmILj16EEvPfS0_S0_iiiE8B_shared[1024];
	ld.param.u64 	%rd4, [_Z9gpu_sgemmILj16EEvPfS0_S0_iii_param_0];
	ld.param.u64 	%rd5, [_Z9gpu_sgemmILj16EEvPfS0_S0_iii_param_1];
	ld.param.u32 	%r39, [_Z9gpu_sgemmILj16EEvPfS0_S0_iii_param_3];
	ld.param.u32 	%r40, [_Z9gpu_sgemmILj16EEvPfS0_S0_iii_param_4];
	ld.param.u32 	%r41, [_Z9gpu_sgemmILj16EEvPfS0_S0_iii_param_5];
	cvta.to.global.u64 	%rd1, %rd5;
	cvta.to.global.u64 	%rd2, %rd4;
	mov.u32 	%r1, %ctaid.y;
	mov.u32 	%r42, %ntid.y;
	mov.u32 	%r2, %tid.y;
	mad.lo.s32 	%r3, %r1, %r42, %r2;
	mov.u32 	%r4, %ctaid.x;
	mov.u32 	%r43, %ntid.x;
	mov.u32 	%r5, %tid.x;
	mad.lo.s32 	%r6, %r4, %r43, %r5;
	setp.lt.s32 	%p1, %r41, 1;
	mov.f32 	%f180, 0f00000000;
	@%p1 bra 	$L__BB0_19;
	shl.b32 	%r45, %r1, 4;
	add.s32 	%r7, %r45, %r2;
	shl.b32 	%r46, %r2, 6;
	mov.u32 	%r47, _ZZ9gpu_sgemmILj16EEvPfS0_S0_iiiE8A_shared;
	add.s32 	%r8, %r47, %r46;
	shl.b32 	%r48, %r5, 2;
	add.s32 	%r9, %r8, %r48;
	mul.lo.s32 	%r10, %r41, %r7;
	shl.b32 	%r11, %r4, 4;
	add.s32 	%r12, %r11, %r5;
	mov.u32 	%r49, _ZZ9gpu_sgemmILj16EEvPfS0_S0_iiiE8B_shared;
	add.s32 	%r14, %r49, %r48;
	add.s32 	%r13, %r14, %r46;
	add.s32 	%r15, %r41, -1;
	setp.lt.u32 	%p2, %r41, 17;
	mov.f32 	%f180, 0f00000000;
	mov.b32 	%r71, 0;
	@%p2 bra 	$L__BB0_13;
	shr.u32 	%r51, %r15, 4;
	add.s32 	%r52, %r51, 1;
	add.s32 	%r53, %r2, 16;
	mad.lo.s32 	%r54, %r40, %r53, %r5;
	add.s32 	%r68, %r54, %r11;
	shl.b32 	%r17, %r40, 5;
	mad.lo.s32 	%r55, %r2, %r40, %r5;
	add.s32 	%r67, %r55, %r11;
	add.s32 	%r65, %r5, %r10;
	and.b32  	%r56, %r52, 536870910;
	neg.s32 	%r64, %r56;
	mov.f32 	%f180, 0f00000000;
	mov.b32 	%r70, 16;
	mov.u32 	%r66, %r5;
	mov.u32 	%r69, %r2;
$L__BB0_3:
	setp.ge.u32 	%p3, %r7, %r39;
	setp.ge.u32 	%p4, %r66, %r41;
	mov.f32 	%f172, 0f00000000;
	or.pred  	%p5, %p3, %p4;
	@%p5 bra 	$L__BB0_5;
	mul.wide.u32 	%rd6, %r65, 4;
	add.s64 	%rd7, %rd2, %rd6;
	ld.global.f32 	%f172, [%rd7];
$L__BB0_5:
	setp.ge.u32 	%p6, %r12, %r40;
	st.shared.f32 	[%r9], %f172;
	setp.ge.u32 	%p7, %r69, %r41;
	or.pred  	%p8, %p7, %p6;
	mov.f32 	%f173, 0f00000000;
	@%p8 bra 	$L__BB0_7;
	mul.wide.u32 	%rd8, %r67, 4;
	add.s64 	%rd9, %rd1, %rd8;
	ld.global.f32 	%f173, [%rd9];
$L__BB0_7:
	st.shared.f32 	[%r13], %f173;
	bar.sync 	0;
	ld.shared.f32 	%f27, [%r8];
	ld.shared.f32 	%f28, [%r14];
	fma.rn.f32 	%f29, %f27, %f28, %f180;
	ld.shared.f32 	%f30, [%r8+4];
	ld.shared.f32 	%f31, [%r14+64];
	fma.rn.f32 	%f32, %f30, %f31, %f29;
	ld.shared.f32 	%f33, [%r8+8];
	ld.shared.f32 	%f34, [%r14+128];
	fma.rn.f32 	%f35, %f33, %f34, %f32;
	ld.shared.f32 	%f36, [%r8+12];
	ld.shared.f32 	%f37, [%r14+192];
	fma.rn.f32 	%f38, %f36, %f37, %f35;
	ld.shared.f32 	%f39, [%r8+16];
	ld.shared.f32 	%f40, [%r14+256];
	fma.rn.f32 	%f41, %f39, %f40, %f38;
	ld.shared.f32 	%f42, [%r8+20];
	ld.shared.f32 	%f43, [%r14+320];
	fma.rn.f32 	%f44, %f42, %f43, %f41;
	ld.shared.f32 	%f45, [%r8+24];
	ld.shared.f32 	%f46, [%r14+384];
	fma.rn.f32 	%f47, %f45, %f46, %f44;
	ld.shared.f32 	%f48, [%r8+28];
	ld.shared.f32 	%f49, [%r14+448];
	fma.rn.f32 	%f50, %f48, %f49, %f47;
	ld.shared.f32 	%f51, [%r8+32];
	ld.shared.f32 	%f52, [%r14+512];
	fma.rn.f32 	%f53, %f51, %f52, %f50;
	ld.shared.f32 	%f54, [%r8+36];
	ld.shared.f32 	%f55, [%r14+576];
	fma.rn.f32 	%f56, %f54, %f55, %f53;
	ld.shared.f32 	%f57, [%r8+40];
	ld.shared.f32 	%f58, [%r14+640];
	fma.rn.f32 	%f59, %f57, %f58, %f56;
	ld.shared.f32 	%f60, [%r8+44];
	ld.shared.f32 	%f61, [%r14+704];
	fma.rn.f32 	%f62, %f60, %f61, %f59;
	ld.shared.f32 	%f63, [%r8+48];
	ld.shared.f32 	%f64, [%r14+768];
	fma.rn.f32 	%f65, %f63, %f64, %f62;
	ld.shared.f32 	%f66, [%r8+52];
	ld.shared.f32 	%f67, [%r14+832];
	fma.rn.f32 	%f68, %f66, %f67, %f65;
	ld.shared.f32 	%f69, [%r8+56];
	ld.shared.f32 	%f70, [%r14+896];
	fma.rn.f32 	%f71, %f69, %f70, %f68;
	ld.shared.f32 	%f72, [%r8+60];
	ld.shared.f32 	%f73, [%r14+960];
	fma.rn.f32 	%f6, %f72, %f73, %f71;
	bar.sync 	0;
	add.s32 	%r57, %r66, 16;
	setp.ge.u32 	%p10, %r57, %r41;
	mov.f32 	%f174, 0f00000000;
	or.pred  	%p11, %p3, %p10;
	@%p11 bra 	$L__BB0_9;
	add.s32 	%r58, %r65, 16;
	mul.wide.u32 	%rd10, %r58, 4;
	add.s64 	%rd11, %rd2, %rd10;
	ld.global.f32 	%f174, [%rd11];
$L__BB0_9:
	st.shared.f32 	[%r9], %f174;
	add.s32 	%r59, %r69, 16;
	setp.ge.u32 	%p13, %r59, %r41;
	or.pred  	%p14, %p13, %p6;
	mov.f32 	%f175, 0f00000000;
	@%p14 bra 	$L__BB0_11;
	mul.wide.u32 	%rd12, %r68, 4;
	add.s64 	%rd13, %rd1, %rd12;
	ld.global.f32 	%f175, [%rd13];
$L__BB0_11:
	st.shared.f32 	[%r13], %f175;
	bar.sync 	0;
	ld.shared.f32 	%f75, [%r8];
	ld.shared.f32 	%f76, [%r14];
	fma.rn.f32 	%f77, %f75, %f76, %f6;
	ld.shared.f32 	%f78, [%r8+4];
	ld.shared.f32 	%f79, [%r14+64];
	fma.rn.f32 	%f80, %f78, %f79, %f77;
	ld.shared.f32 	%f81, [%r8+8];
	ld.shared.f32 	%f82, [%r14+128];
	fma.rn.f32 	%f83, %f81, %f82, %f80;
	ld.shared.f32 	%f84, [%r8+12];
	ld.shared.f32 	%f85, [%r14+192];
	fma.rn.f32 	%f86, %f84, %f85, %f83;
	ld.shared.f32 	%f87, [%r8+16];
	ld.shared.f32 	%f88, [%r14+256];
	fma.rn.f32 	%f89, %f87, %f88, %f86;
	ld.shared.f32 	%f90, [%r8+20];
	ld.shared.f32 	%f91, [%r14+320];
	fma.rn.f32 	%f92, %f90, %f91, %f89;
	ld.shared.f32 	%f93, [%r8+24];
	ld.shared.f32 	%f94, [%r14+384];
	fma.rn.f32 	%f95, %f93, %f94, %f92;
	ld.shared.f32 	%f96, [%r8+28];
	ld.shared.f32 	%f97, [%r14+448];
	fma.rn.f32 	%f98, %f96, %f97, %f95;
	ld.shared.f32 	%f99, [%r8+32];
	ld.shared.f32 	%f100, [%r14+512];
	fma.rn.f32 	%f101, %f99, %f100, %f98;
	ld.shared.f32 	%f102, [%r8+36];
	ld.shared.f32 	%f103, [%r14+576];
	fma.rn.f32 	%f104, %f102, %f103, %f101;
	ld.shared.f32 	%f105, [%r8+40];
	ld.shared.f32 	%f106, [%r14+640];
	fma.rn.f32 	%f107, %f105, %f106, %f104;
	ld.shared.f32 	%f108, [%r8+44];
	ld.shared.f32 	%f109, [%r14+704];
	fma.rn.f32 	%f110, %f108, %f109, %f107;
	ld.shared.f32 	%f111, [%r8+48];
	ld.shared.f32 	%f112, [%r14+768];
	fma.rn.f32 	%f113, %f111, %f112, %f110;
	ld.shared.f32 	%f114, [%r8+52];
	ld.shared.f32 	%f115, [%r14+832];
	fma.rn.f32 	%f116, %f114, %f115, %f113;
	ld.shared.f32 	%f117, [%r8+56];
	ld.shared.f32 	%f118, [%r14+896];
	fma.rn.f32 	%f119, %f117, %f118, %f116;
	ld.shared.f32 	%f120, [%r8+60];
	ld.shared.f32 	%f121, [%r14+960];
	fma.rn.f32 	%f180, %f120, %f121, %f119;
	bar.sync 	0;
	add.s32 	%r70, %r70, 32;
	add.s32 	%r69, %r69, 32;
	add.s32 	%r68, %r68, %r17;
	add.s32 	%r67, %r67, %r17;
	add.s32 	%r66, %r66, 32;
	add.s32 	%r65, %r65, 32;
	add.s32 	%r64, %r64, 2;
	setp.ne.s32 	%p15, %r64, 0;
	@%p15 bra 	$L__BB0_3;
	add.s32 	%r71, %r70, -16;
$L__BB0_13:
	and.b32  	%r60, %r15, 16;
	setp.ne.s32 	%p16, %r60, 0;
	@%p16 bra 	$L__BB0_19;
	setp.ge.u32 	%p17, %r7, %r39;
	add.s32 	%r37, %r71, %r5;
	setp.ge.u32 	%p18, %r37, %r41;
	mov.f32 	%f178, 0f00000000;
	or.pred  	%p19, %p17, %p18;
	@%p19 bra 	$L__BB0_16;
	add.s32 	%r61, %r37, %r10;
	mul.wide.u32 	%rd14, %r61, 4;
	add.s64 	%rd15, %rd2, %rd14;
	ld.global.f32 	%f178, [%rd15];
$L__BB0_16:
	setp.ge.u32 	%p20, %r12, %r40;
	st.shared.f32 	[%r9], %f178;
	add.s32 	%r38, %r71, %r2;
	setp.ge.u32 	%p21, %r38, %r41;
	or.pred  	%p22, %p21, %p20;
	mov.f32 	%f179, 0f00000000;
	@%p22 bra 	$L__BB0_18;
	mad.lo.s32 	%r62, %r38, %r40, %r12;
	mul.wide.u32 	%rd16, %r62, 4;
	add.s64 	%rd17, %rd1, %rd16;
	ld.global.f32 	%f179, [%rd17];
$L__BB0_18:
	st.shared.f32 	[%r13], %f179;
	bar.sync 	0;
	ld.shared.f32 	%f124, [%r8];
	ld.shared.f32 	%f125, [%r14];
	fma.rn.f32 	%f126, %f124, %f125, %f180;
	ld.shared.f32 	%f127, [%r8+4];
	ld.shared.f32 	%f128, [%r14+64];
	fma.rn.f32 	%f129, %f127, %f128, %f126;
	ld.shared.f32 	%f130, [%r8+8];
	ld.shared.f32 	%f131, [%r14+128];
	fma.rn.f32 	%f132, %f130, %f131, %f129;
	ld.shared.f32 	%f133, [%r8+12];
	ld.shared.f32 	%f134, [%r14+192];
	fma.rn.f32 	%f135, %f133, %f134, %f132;
	ld.shared.f32 	%f136, [%r8+16];
	ld.shared.f32 	%f137, [%r14+256];
	fma.rn.f32 	%f138, %f136, %f137, %f135;
	ld.shared.f32 	%f139, [%r8+20];
	ld.shared.f32 	%f140, [%r14+320];
	fma.rn.f32 	%f141, %f139, %f140, %f138;
	ld.shared.f32 	%f142, [%r8+24];
	ld.shared.f32 	%f143, [%r14+384];
	fma.rn.f32 	%f144, %f142, %f143, %f141;
	ld.shared.f32 	%f145, [%r8+28];
	ld.shared.f32 	%f146, [%r14+448];
	fma.rn.f32 	%f147, %f145, %f146, %f144;
	ld.shared.f32 	%f148, [%r8+32];
	ld.shared.f32 	%f149, [%r14+512];
	fma.rn.f32 	%f150, %f148, %f149, %f147;
	ld.shared.f32 	%f151, [%r8+36];
	ld.shared.f32 	%f152, [%r14+576];
	fma.rn.f32 	%f153, %f151, %f152, %f150;
	ld.shared.f32 	%f154, [%r8+40];
	ld.shared.f32 	%f155, [%r14+640];
	fma.rn.f32 	%f156, %f154, %f155, %f153;
	ld.shared.f32 	%f157, [%r8+44];
	ld.shared.f32 	%f158, [%r14+704];
	fma.rn.f32 	%f159, %f157, %f158, %f156;
	ld.shared.f32 	%f160, [%r8+48];
	ld.shared.f32 	%f161, [%r14+768];
	fma.rn.f32 	%f162, %f160, %f161, %f159;
	ld.shared.f32 	%f163, [%r8+52];
	ld.shared.f32 	%f164, [%r14+832];
	fma.rn.f32 	%f165, %f163, %f164, %f162;
	ld.shared.f32 	%f166, [%r8+56];
	ld.shared.f32 	%f167, [%r14+896];
	fma.rn.f32 	%f168, %f166, %f167, %f165;
	ld.shared.f32 	%f169, [%r8+60];
	ld.shared.f32 	%f170, [%r14+960];
	fma.rn.f32 	%f180, %f169, %f170, %f168;
	bar.sync 	0;
$L__BB0_19:
	setp.ge.s32 	%p23, %r3, %r39;
	setp.ge.s32 	%p24, %r6, %r40;
	or.pred  	%p25, %p23, %p24;
	@%p25 bra 	$L__BB0_21;
	ld.param.u64 	%rd21, [_Z9gpu_sgemmILj16EEvPfS0_S0_iii_param_2];
	mad.lo.s32 	%r63, %r40, %r3, %r6;
	cvta.to.global.u64 	%rd18, %rd21;
	mul.wide.s32 	%rd19, %r63, 4;
	add.s64 	%rd20, %rd18, %rd19;
	st.global.f32 	[%rd20], %f180;
$L__BB0_21:
	ret;

}


// ===== COMPILED SASS (sm_100) =====

	.target	sm_100

	.elftype	@"ET_EXEC"


//--------------------- .note.nv.tkinfo           --------------------------
	.section	.note.nv.tkinfo,"",@"SHT_NOTE"
	.sectionflags	@"SHF_NOTE_NV_TKINFO"
	.tkinfo
        /*0018*/ 	.word	0x00000002
        /*0030*/ 	.string	""
        /*0030*/ 	.string	"ptxas"
        /*0030*/ 	.string	"Cuda compilation tools, release 13.0, V13.0.88"
        /*0030*/ 	.string	"Build cuda_13.0.r13.0/compiler.36424714_0"
        /*0030*/ 	.string	"-arch sm_100 -m 64 "



//--------------------- .note.nv.cuinfo           --------------------------
	.section	.note.nv.cuinfo,"",@"SHT_NOTE"
	.sectionflags	@"SHF_NOTE_NV_CUINFO"
        /*0018*/ 	.short	0x0002
        /*001a*/ 	.short	0x0064
        /*001c*/ 	.short	0x0082
	.zero		2


//--------------------- .nv.info                  --------------------------
	.section	.nv.info,"",@"SHT_CUDA_INFO"
	.align	4


	//----- nvinfo : EIATTR_REGCOUNT
	.align		4
        /*0000*/ 	.byte	0x04, 0x2f
        /*0002*/ 	.short	(.L_1 - .L_0)
	.align		4
.L_0:
        /*0004*/ 	.word	index@(_Z9gpu_sgemmILj16EEvPfS0_S0_iii)
        /*0008*/ 	.word	0x00000020


	//----- nvinfo : EIATTR_FRAME_SIZE
	.align		4
.L_1:
        /*000c*/ 	.byte	0x04, 0x11
        /*000e*/ 	.short	(.L_3 - .L_2)
	.align		4
.L_2:
        /*0010*/ 	.word	index@(_Z9gpu_sgemmILj16EEvPfS0_S0_iii)
        /*0014*/ 	.word	0x00000000


	//----- nvinfo : EIATTR_MIN_STACK_SIZE
	.align		4
.L_3:
        /*0018*/ 	.byte	0x04, 0x12
        /*001a*/ 	.short	(.L_5 - .L_4)
	.align		4
.L_4:
        /*001c*/ 	.word	index@(_Z9gpu_sgemmILj16EEvPfS0_S0_iii)
        /*0020*/ 	.word	0x00000000
.L_5:


//--------------------- .nv.compat                --------------------------
	.section	.nv.compat,"",@"SHT_CUDA_COMPAT_INFO"
	.align	4
        /*0000*/ 	.byte	0x02, 0x09, 0x00, 0x00, 0x02, 0x02, 0x01, 0x00, 0x02, 0x05, 0x05, 0x00, 0x03, 0x07, 0x01, 0x01
        /*0010*/ 	.byte	0x02, 0x03, 0x00, 0x00, 0x02, 0x06, 0x01, 0x00, 0x04, 0x0b, 0x08, 0x00, 0x09, 0x00, 0x00, 0x00
        /*0020*/ 	.byte	0x00, 0x00, 0x00, 0x00


//--------------------- .nv.info._Z9gpu_sgemmILj16EEvPfS0_S0_iii --------------------------
	.section	.nv.info._Z9gpu_sgemmILj16EEvPfS0_S0_iii,"",@"SHT_CUDA_INFO"
	.sectionflags	@""
	.align	4


	//----- nvinfo : EIATTR_CUDA_API_VERSION
	.align		4
        /*0000*/ 	.byte	0x04, 0x37
        /*0002*/ 	.short	(.L_7 - .L_6)
.L_6:
        /*0004*/ 	.word	0x00000082


	//----- nvinfo : EIATTR_KPARAM_INFO
	.align		4
.L_7:
        /*0008*/ 	.byte	0x04, 0x17
        /*000a*/ 	.short	(.L_9 - .L_8)
.L_8:
        /*000c*/ 	.word	0x00000000
        /*0010*/ 	.short	0x0005
        /*0012*/ 	.short	0x0020
        /*0014*/ 	.byte	0x00, 0xf0, 0x11, 0x00


	//----- nvinfo : EIATTR_KPARAM_INFO
	.align		4
.L_9:
        /*0018*/ 	.byte	0x04, 0x17
        /*001a*/ 	.short	(.L_11 - .L_10)
.L_10:
        /*001c*/ 	.word	0x00000000
        /*0020*/ 	.short	0x0004
        /*0022*/ 	.short	0x001c
        /*0024*/ 	.byte	0x00, 0xf0, 0x11, 0x00


	//----- nvinfo : EIATTR_KPARAM_INFO
	.align		4
.L_11:
        /*0028*/ 	.byte	0x04, 0x17
        /*002a*/ 	.short	(.L_13 - .L_12)
.L_12:
        /*002c*/ 	.word	0x00000000
        /*0030*/ 	.short	0x0003
        /*0032*/ 	.short	0x0018
        /*0034*/ 	.byte	0x00, 0xf0, 0x11, 0x00


	//----- nvinfo : EIATTR_KPARAM_INFO
	.align		4
.L_13:
        /*0038*/ 	.byte	0x04, 0x17
        /*003a*/ 	.short	(.L_15 - .L_14)
.L_14:
        /*003c*/ 	.word	0x00000000
        /*0040*/ 	.short	0x0002
        /*0042*/ 	.short	0x0010
        /*0044*/ 	.byte	0x00, 0xf5, 0x21, 0x00


	//----- nvinfo : EIATTR_KPARAM_INFO
	.align		4
.L_15:
        /*0048*/ 	.byte	0x04, 0x17
        /*004a*/ 	.short	(.L_17 - .L_16)
.L_16:
        /*004c*/ 	.word	0x00000000
        /*0050*/ 	.short	0x0001
        /*0052*/ 	.short	0x0008
        /*0054*/ 	.byte	0x00, 0xf5, 0x21, 0x00


	//----- nvinfo : EIATTR_KPARAM_INFO
	.align		4
.L_17:
        /*0058*/ 	.byte	0x04, 0x17
        /*005a*/ 	.short	(.L_19 - .L_18)
.L_18:
        /*005c*/ 	.word	0x00000000
        /*0060*/ 	.short	0x0000
        /*0062*/ 	.short	0x0000
        /*0064*/ 	.byte	0x00, 0xf5, 0x21, 0x00


	//----- nvinfo : EIATTR_SPARSE_MMA_MASK
	.align		4
.L_19:
        /*0068*/ 	.byte	0x03, 0x50
        /*006a*/ 	.short	0x0000


	//----- nvinfo : EIATTR_MAXREG_COUNT
	.align		4
        /*006c*/ 	.byte	0x03, 0x1b
        /*006e*/ 	.short	0x00ff


	//----- nvinfo : EIATTR_NUM_BARRIERS
	.align		4
        /*0070*/ 	.byte	0x02, 0x4c
        /*0072*/ 	.byte	0x01
	.zero		1


	//----- nvinfo : EIATTR_MERCURY_ISA_VERSION
	.align		4
        /*0074*/ 	.byte	0x03, 0x5f
        /*0076*/ 	.short	0x0101


	//----- nvinfo : EIATTR_VRC_CTA_INIT_COUNT
	.align		4
        /*0078*/ 	.byte	0x02, 0x4a
	.zero		1
	.zero		1


	//----- nvinfo : EIATTR_EXIT_INSTR_OFFSETS
	.align		4
        /*007c*/ 	.byte	0x04, 0x1c
        /*007e*/ 	.short	(.L_21 - .L_20)


	//   ....[0]....
.L_20:
        /*0080*/ 	.word	0x00000e10


	//   ....[1]....
        /*0084*/ 	.word	0x00000e60


	//----- nvinfo : EIATTR_CBANK_PARAM_SIZE
	.align		4
.L_21:
        /*0088*/ 	.byte	0x03, 0x19
        /*008a*/ 	.short	0x0024


	//----- nvinfo : EIATTR_PARAM_CBANK
	.align		4
        /*008c*/ 	.byte	0x04, 0x0a
        /*008e*/ 	.short	(.L_23 - .L_22)
	.align		4
.L_22:
        /*0090*/ 	.word	index@(.nv.constant0._Z9gpu_sgemmILj16EEvPfS0_S0_iii)
        /*0094*/ 	.short	0x0380
        /*0096*/ 	.short	0x0024


	//----- nvinfo : EIATTR_SW_WAR
	.align		4
.L_23:
        /*0098*/ 	.byte	0x04, 0x36
        /*009a*/ 	.short	(.L_25 - .L_24)
.L_24:
        /*009c*/ 	.word	0x00000008
.L_25:


//--------------------- .nv.callgraph             --------------------------
	.section	.nv.callgraph,"",@"SHT_CUDA_CALLGRAPH"
	.align	4
	.sectionentsize	8
	.align		4
        /*0000*/ 	.word	0x00000000
	.align		4
        /*0004*/ 	.word	0xffffffff
	.align		4
        /*0008*/ 	.word	0x00000000
	.align		4
        /*000c*/ 	.word	0xfffffffe
	.align		4
        /*0010*/ 	.word	0x00000000
	.align		4
        /*0014*/ 	.word	0xfffffffd
	.align		4
        /*0018*/ 	.word	0x00000000
	.align		4
        /*001c*/ 	.word	0xfffffffc


//--------------------- .text._Z9gpu_sgemmILj16EEvPfS0_S0_iii --------------------------
	.section	.text._Z9gpu_sgemmILj16EEvPfS0_S0_iii,"ax",@progbits
	.align	128
        .global         _Z9gpu_sgemmILj16EEvPfS0_S0_iii
        .type           _Z9gpu_sgemmILj16EEvPfS0_S0_iii,@function
        .size           _Z9gpu_sgemmILj16EEvPfS0_S0_iii,(.L_x_4 - _Z9gpu_sgemmILj16EEvPfS0_S0_iii)
        .other          _Z9gpu_sgemmILj16EEvPfS0_S0_iii,@"STO_CUDA_ENTRY STV_DEFAULT"
_Z9gpu_sgemmILj16EEvPfS0_S0_iii:
.text._Z9gpu_sgemmILj16EEvPfS0_S0_iii:
[----:B------:R-:W-:Y:S01]  /*0000*/  LDC R1, c[0x0][0x37c] ;  /* 0x0000df00ff017b82 */ /* 0x000fe20000000800 */
[----:B------:R-:W0:Y:S01]  /*0010*/  S2R R5, SR_CTAID.Y ;  /* 0x0000000000057919 */ /* 0x000e220000002600 */
[----:B------:R-:W1:Y:S01]  /*0020*/  LDCU UR7, c[0x0][0x3a0] ;  /* 0x00007400ff0777ac */ /* 0x000e620008000800 */
[----:B------:R-:W-:Y:S01]  /*0030*/  HFMA2 R25, -RZ, RZ, 0, 0 ;  /* 0x00000000ff197431 */ /* 0x000fe200000001ff */
[----:B------:R-:W0:Y:S01]  /*0040*/  S2R R14, SR_TID.Y ;  /* 0x00000000000e7919 */ /* 0x000e220000002200 */
[----:B------:R-:W0:Y:S01]  /*0050*/  LDCU UR4, c[0x0][0x364] ;  /* 0x00006c80ff0477ac */ /* 0x000e220008000800 */
[----:B------:R-:W2:Y:S01]  /*0060*/  S2R R6, SR_CTAID.X ;  /* 0x0000000000067919 */ /* 0x000ea20000002500 */
[----:B------:R-:W2:Y:S01]  /*0070*/  LDCU UR5, c[0x0][0x360] ;  /* 0x00006c00ff0577ac */ /* 0x000ea20008000800 */
[----:B------:R-:W2:Y:S01]  /*0080*/  S2R R13, SR_TID.X ;  /* 0x00000000000d7919 */ /* 0x000ea20000002100 */
[----:B------:R-:W3:Y:S01]  /*0090*/  LDCU.64 UR10, c[0x0][0x358] ;  /* 0x00006b00ff0a77ac */ /* 0x000ee20008000a00 */
[----:B-1----:R-:W-:Y:S01]  /*00a0*/  UISETP.GE.AND UP0, UPT, UR7, 0x1, UPT ;  /* 0x000000010700788c */ /* 0x002fe2000bf06270 */
[----:B0-----:R-:W-:-:S02]  /*00b0*/  IMAD R0, R5, UR4, R14 ;  /* 0x0000000405007c24 */ /* 0x001fc4000f8e020e */
[----:B--2---:R-:W-:-:S06]  /*00c0*/  IMAD R3, R6, UR5, R13 ;  /* 0x0000000506037c24 */ /* 0x004fcc000f8e020d */
[----:B---3--:R-:W-:Y:S05]  /*00d0*/  BRA.U !UP0, `(.L_x_0) ;  /* 0x0000000d08407547 */ /* 0x008fea000b800000 */
[----:B------:R-:W0:Y:S01]  /*00e0*/  S2UR UR6, SR_CgaCtaId ;  /* 0x00000000000679c3 */ /* 0x000e220000008800 */
[----:B------:R-:W-:Y:S01]  /*00f0*/  UMOV UR4, 0x400 ;  /* 0x0000040000047882 */ /* 0x000fe20000000000 */
[----:B------:R-:W-:Y:S01]  /*0100*/  UISETP.GE.U32.AND UP0, UPT, UR7, 0x11, UPT ;  /* 0x000000110700788c */ /* 0x000fe2000bf06070 */
[----:B------:R-:W-:Y:S01]  /*0110*/  LEA R24, R5, R14, 0x4 ;  /* 0x0000000e05187211 */ /* 0x000fe200078e20ff */
[----:B------:R-:W-:Y:S01]  /*0120*/  UIADD3 UR5, UPT, UPT, UR4, 0x400, URZ ;  /* 0x0000040004057890 */ /* 0x000fe2000fffe0ff */
[----:B------:R-:W-:Y:S01]  /*0130*/  LEA R23, R6, R13, 0x4 ;  /* 0x0000000d06177211 */ /* 0x000fe200078e20ff */
[----:B------:R-:W-:Y:S01]  /*0140*/  UIADD3 UR8, UPT, UPT, UR7, -0x1, URZ ;  /* 0xffffffff07087890 */ /* 0x000fe2000fffe0ff */
[----:B------:R-:W-:Y:S01]  /*0150*/  MOV R25, RZ ;  /* 0x000000ff00197202 */ /* 0x000fe20000000f00 */
[----:B0-----:R-:W-:Y:S02]  /*0160*/  ULEA UR4, UR6, UR4, 0x18 ;  /* 0x0000000406047291 */ /* 0x001fe4000f8ec0ff */
[----:B------:R-:W-:-:S04]  /*0170*/  ULEA UR5, UR6, UR5, 0x18 ;  /* 0x0000000506057291 */ /* 0x000fc8000f8ec0ff */
[C---:B------:R-:W-:Y:S01]  /*0180*/  LEA R2, R14.reuse, UR4, 0x6 ;  /* 0x000000040e027c11 */ /* 0x040fe2000f8e30ff */
[----:B------:R-:W-:Y:S01]  /*0190*/  UMOV UR4, URZ ;  /* 0x000000ff00047c82 */ /* 0x000fe20008000000 */
[C---:B------:R-:W-:Y:S02]  /*01a0*/  LEA R16, R13.reuse, UR5, 0x2 ;  /* 0x000000050d107c11 */ /* 0x040fe4000f8e10ff */
[----:B------:R-:W-:Y:S02]  /*01b0*/  LEA R22, R13, R2, 0x2 ;  /* 0x000000020d167211 */ /* 0x000fe400078e10ff */
[----:B------:R-:W-:Y:S01]  /*01c0*/  LEA R20, R14, R16, 0x6 ;  /* 0x000000100e147211 */ /* 0x000fe200078e30ff */
[----:B------:R-:W-:Y:S06]  /*01d0*/  BRA.U !UP0, `(.L_x_1) ;  /* 0x0000000908107547 */ /* 0x000fec000b800000 */
[----:B------:R-:W0:Y:S01]  /*01e0*/  LDCU.64 UR12, c[0x0][0x398] ;  /* 0x00007300ff0c77ac */ /* 0x000e220008000a00 */
[----:B------:R-:W1:Y:S01]  /*01f0*/  LDC R12, c[0x0][0x39c] ;  /* 0x0000e700ff0c7b82 */ /* 0x000e620000000800 */
[----:B------:R-:W-:Y:S01]  /*0200*/  IADD3 R4, PT, PT, R14, 0x10, RZ ;  /* 0x000000100e047810 */ /* 0x000fe20007ffe0ff */
[----:B------:R-:W-:Y:S01]  /*0210*/  IMAD R18, R24, UR7, R13 ;  /* 0x0000000718127c24 */ /* 0x000fe2000f8e020d */
[----:B------:R-:W-:Y:S01]  /*0220*/  ULEA.HI UR4, UR8, 0x1, URZ, 0x1c ;  /* 0x0000000108047891 */ /* 0x000fe2000f8fe0ff */
[----:B------:R-:W-:Y:S01]  /*0230*/  MOV R25, RZ ;  /* 0x000000ff00197202 */ /* 0x000fe20000000f00 */
[----:B------:R-:W2:Y:S01]  /*0240*/  LDCU UR6, c[0x0][0x3a0] ;  /* 0x00007400ff0677ac */ /* 0x000ea20008000800 */
[----:B------:R-:W-:Y:S02]  /*0250*/  MOV R17, R13 ;  /* 0x0000000d00117202 */ /* 0x000fe40000000f00 */
[----:B------:R-:W-:Y:S01]  /*0260*/  MOV R15, R14 ;  /* 0x0000000e000f7202 */ /* 0x000fe20000000f00 */
[----:B------:R-:W-:Y:S01]  /*0270*/  ULOP3.LUT UR4, UR4, 0x1ffffffe, URZ, 0xc0, !UPT ;  /* 0x1ffffffe04047892 */ /* 0x000fe2000f8ec0ff */
[----:B------:R-:W-:-:S03]  /*0280*/  UMOV UR5, 0x10 ;  /* 0x0000001000057882 */ /* 0x000fc60000000000 */
[----:B------:R-:W-:Y:S01]  /*0290*/  UIADD3 UR4, UPT, UPT, -UR4, URZ, URZ ;  /* 0x000000ff04047290 */ /* 0x000fe2000fffe1ff */
[--C-:B0-----:R-:W-:Y:S01]  /*02a0*/  IMAD R4, R4, UR13, R13.reuse ;  /* 0x0000000d04047c24 */ /* 0x101fe2000f8e020d */
[----:B------:R-:W-:Y:S01]  /*02b0*/  ISETP.GE.U32.AND P1, PT, R24, UR12, PT ;  /* 0x0000000c18007c0c */ /* 0x000fe2000bf26070 */
[----:B------:R-:W-:-:S03]  /*02c0*/  IMAD R19, R14, UR13, R13 ;  /* 0x0000000d0e137c24 */ /* 0x000fc6000f8e020d */
[C---:B------:R-:W-:Y:S02]  /*02d0*/  LEA R21, R6.reuse, R4, 0x4 ;  /* 0x0000000406157211 */ /* 0x040fe400078e20ff */
[----:B--2---:R-:W-:-:S07]  /*02e0*/  LEA R19, R6, R19, 0x4 ;  /* 0x0000001306137211 */ /* 0x004fce00078e20ff */
.L_x_2:
[----:B-1----:R-:W-:Y:S01]  /*02f0*/  ISETP.GE.U32.AND P0, PT, R23, R12, PT ;  /* 0x0000000c1700720c */ /* 0x002fe20003f06070 */
[----:B------:R-:W-:Y:S01]  /*0300*/  UMOV UR7, UR6 ;  /* 0x0000000600077c82 */ /* 0x000fe20008000000 */
[----:B------:R-:W-:Y:S01]  /*0310*/  HFMA2 R27, -RZ, RZ, 0, 0 ;  /* 0x00000000ff1b7431 */ /* 0x000fe200000001ff */
[----:B------:R-:W-:Y:S02]  /*0320*/  ISETP.GE.U32.OR P2, PT, R17, UR7, P1 ;  /* 0x0000000711007c0c */ /* 0x000fe40008f46470 */
[----:B------:R-:W-:Y:S02]  /*0330*/  ISETP.GE.U32.OR P3, PT, R15, UR7, P0 ;  /* 0x000000070f007c0c */ /* 0x000fe40008766470 */
[----:B------:R-:W-:-:S09]  /*0340*/  MOV R29, RZ ;  /* 0x000000ff001d7202 */ /* 0x000fd20000000f00 */
[----:B------:R-:W0:Y:S08]  /*0350*/  @!P2 LDC.64 R6, c[0x0][0x380] ;  /* 0x0000e000ff06ab82 */ /* 0x000e300000000a00 */
[----:B------:R-:W1:Y:S01]  /*0360*/  @!P3 LDC.64 R4, c[0x0][0x388] ;  /* 0x0000e200ff04bb82 */ /* 0x000e620000000a00 */
[----:B0-----:R-:W-:-:S05]  /*0370*/  @!P2 IMAD.WIDE.U32 R6, R18, 0x4, R6 ;  /* 0x000000041206a825 */ /* 0x001fca00078e0006 */
[----:B------:R-:W2:Y:S01]  /*0380*/  @!P2 LDG.E R27, desc[UR10][R6.64] ;  /* 0x0000000a061ba981 */ /* 0x000ea2000c1e1900 */
[----:B-1----:R-:W-:-:S05]  /*0390*/  @!P3 IMAD.WIDE.U32 R4, R19, 0x4, R4 ;  /* 0x000000041304b825 */ /* 0x002fca00078e0004 */
[----:B------:R-:W3:Y:S04]  /*03a0*/  @!P3 LDG.E R29, desc[UR10][R4.64] ;  /* 0x0000000a041db981 */ /* 0x000ee8000c1e1900 */
[----:B--2---:R-:W-:Y:S04]  /*03b0*/  STS [R22], R27 ;  /* 0x0000001b16007388 */ /* 0x004fe80000000800 */
[----:B---3--:R-:W-:Y:S01]  /*03c0*/  STS [R20], R29 ;  /* 0x0000001d14007388 */ /* 0x008fe20000000800 */
[----:B------:R-:W-:Y:S06]  /*03d0*/  BAR.SYNC.DEFER_BLOCKING 0x0 ;  /* 0x0000000000007b1d */ /* 0x000fec0000010000 */
[----:B------:R-:W-:Y:S04]  /*03e0*/  LDS R26, [R16] ;  /* 0x00000000101a7984 */ /* 0x000fe80000000800 */
[----:B------:R-:W0:Y:S04]  /*03f0*/  LDS.128 R8, [R2] ;  /* 0x0000000002087984 */ /* 0x000e280000000c00 */
[----:B------:R-:W1:Y:S04]  /*0400*/  LDS R28, [R16+0x40] ;  /* 0x00004000101c7984 */ /* 0x000e680000000800 */
[----:B------:R-:W2:Y:S04]  /*0410*/  LDS R4, [R16+0x80] ;  /* 0x0000800010047984 */ /* 0x000ea80000000800 */
[----:B------:R-:W-:Y:S04]  /*0420*/  LDS R27, [R16+0x140] ;  /* 0x00014000101b7984 */ /* 0x000fe80000000800 */
[----:B------:R-:W-:Y:S01]  /*0430*/  LDS R29, [R16+0x240] ;  /* 0x00024000101d7984 */ /* 0x000fe20000000800 */
[----:B0-----:R-:W-:-:S03]  /*0440*/  FFMA R8, R8, R26, R25 ;  /* 0x0000001a08087223 */ /* 0x001fc60000000019 */
[----:B------:R-:W-:Y:S01]  /*0450*/  LDS R26, [R16+0x2c0] ;  /* 0x0002c000101a7984 */ /* 0x000fe20000000800 */
[----:B-1----:R-:W-:-:S03]  /*0460*/  FFMA R25, R28, R9, R8 ;  /* 0x000000091c197223 */ /* 0x002fc60000000008 */
[----:B------:R-:W0:Y:S01]  /*0470*/  LDS R8, [R16+0xc0] ;  /* 0x0000c00010087984 */ /* 0x000e220000000800 */
[----:B--2---:R-:W-:-:S03]  /*0480*/  FFMA R10, R4, R10, R25 ;  /* 0x0000000a040a7223 */ /* 0x004fc60000000019 */
[----:B------:R-:W-:Y:S04]  /*0490*/  LDS R9, [R16+0x100] ;  /* 0x0001000010097984 */ /* 0x000fe80000000800 */
[----:B------:R-:W1:Y:S04]  /*04a0*/  LDS.128 R4, [R2+0x10] ;  /* 0x0000100002047984 */ /* 0x000e680000000c00 */
[----:B------:R-:W2:Y:S01]  /*04b0*/  LDS R25, [R16+0x180] ;  /* 0x0001800010197984 */ /* 0x000ea20000000800 */
[----:B0-----:R-:W-:-:S04]  /*04c0*/  FFMA R11, R8, R11, R10 ;  /* 0x0000000b080b7223 */ /* 0x001fc8000000000a */
[----:B-1----:R-:W-:Y:S02]  /*04d0*/  FFMA R4, R4, R9, R11 ;  /* 0x0000000904047223 */ /* 0x002fe4000000000b */
[----:B------:R-:W-:Y:S02]  /*04e0*/  LDS.128 R8, [R2+0x20] ;  /* 0x0000200002087984 */ /* 0x000fe40000000c00 */
[----:B------:R-:W-:Y:S02]  /*04f0*/  FFMA R4, R27, R5, R4 ;  /* 0x000000051b047223 */ /* 0x000fe40000000004 */
[----:B------:R-:W0:Y:S04]  /*0500*/  LDS R27, [R16+0x1c0] ;  /* 0x0001c000101b7984 */ /* 0x000e280000000800 */
[----:B------:R-:W1:Y:S01]  /*0510*/  LDS R5, [R16+0x200] ;  /* 0x0002000010057984 */ /* 0x000e620000000800 */
[----:B--2---:R-:W-:-:S03]  /*0520*/  FFMA R4, R25, R6, R4 ;  /* 0x0000000619047223 */ /* 0x004fc60000000004 */
[----:B------:R-:W2:Y:S01]  /*0530*/  LDS R25, [R16+0x280] ;  /* 0x0002800010197984 */ /* 0x000ea20000000800 */
[----:B0-----:R-:W-:-:S03]  /*0540*/  FFMA R7, R27, R7, R4 ;  /* 0x000000071b077223 */ /* 0x001fc60000000004 */
[----:B------:R-:W-:Y:S01]  /*0550*/  LDS R27, [R16+0x300] ;  /* 0x00030000101b7984 */ /* 0x000fe20000000800 */
[----:B-1----:R-:W-:-:S03]  /*0560*/  FFMA R8, R8, R5, R7 ;  /* 0x0000000508087223 */ /* 0x002fc60000000007 */
[----:B------:R-:W0:Y:S01]  /*0570*/  LDS.128 R4, [R2+0x30] ;  /* 0x0000300002047984 */ /* 0x000e220000000c00 */
[----:B------:R-:W-:-:S03]  /*0580*/  FFMA R8, R29, R9, R8 ;  /* 0x000000091d087223 */ /* 0x000fc60000000008 */
[----:B------:R-:W-:Y:S01]  /*0590*/  LDS R29, [R16+0x380] ;  /* 0x00038000101d7984 */ /* 0x000fe20000000800 */
[----:B--2---:R-:W-:Y:S01]  /*05a0*/  FFMA R25, R25, R10, R8 ;  /* 0x0000000a19197223 */ /* 0x004fe20000000008 */
[----:B------:R-:W-:-:S04]  /*05b0*/  IADD3 R8, PT, PT, R17, 0x10, RZ ;  /* 0x0000001011087810 */ /* 0x000fc80007ffe0ff */
[----:B------:R-:W-:-:S13]  /*05c0*/  ISETP.GE.U32.OR P2, PT, R8, UR7, P1 ;  /* 0x0000000708007c0c */ /* 0x000fda0008f46470 */
[----:B------:R-:W1:Y:S01]  /*05d0*/  @!P2 LDC.64 R8, c[0x0][0x380] ;  /* 0x0000e000ff08ab82 */ /* 0x000e620000000a00 */
[----:B------:R-:W-:Y:S01]  /*05e0*/  FFMA R11, R26, R11, R25 ;  /* 0x0000000b1a0b7223 */ /* 0x000fe20000000019 */
[----:B------:R-:W-:-:S03]  /*05f0*/  @!P2 IADD3 R25, PT, PT, R18, 0x10, RZ ;  /* 0x000000101219a810 */ /* 0x000fc60007ffe0ff */
[----:B0-----:R-:W-:Y:S02]  /*0600*/  FFMA R28, R4, R27, R11 ;  /* 0x0000001b041c7223 */ /* 0x001fe4000000000b */
[----:B------:R-:W-:Y:S01]  /*0610*/  LDS R4, [R16+0x3c0] ;  /* 0x0003c00010047984 */ /* 0x000fe20000000800 */
[----:B-1----:R-:W-:-:S03]  /*0620*/  @!P2 IMAD.WIDE.U32 R10, R25, 0x4, R8 ;  /* 0x00000004190aa825 */ /* 0x002fc600078e0008 */
[----:B------:R-:W0:Y:S01]  /*0630*/  LDS R25, [R16+0x340] ;  /* 0x0003400010197984 */ /* 0x000e220000000800 */
[----:B------:R-:W-:Y:S01]  /*0640*/  HFMA2 R27, -RZ, RZ, 0, 0 ;  /* 0x00000000ff1b7431 */ /* 0x000fe200000001ff */
[----:B------:R-:W-:Y:S06]  /*0650*/  BAR.SYNC.DEFER_BLOCKING 0x0 ;  /* 0x0000000000007b1d */ /* 0x000fec0000010000 */
[----:B------:R-:W2:Y:S01]  /*0660*/  @!P2 LDG.E R27, desc[UR10][R10.64] ;  /* 0x0000000a0a1ba981 */ /* 0x000ea2000c1e1900 */
[----:B------:R-:W-:-:S04]  /*0670*/  IADD3 R8, PT, PT, R15, 0x10, RZ ;  /* 0x000000100f087810 */ /* 0x000fc80007ffe0ff */
[----:B------:R-:W-:-:S13]  /*0680*/  ISETP.GE.U32.OR P0, PT, R8, UR7, P0 ;  /* 0x0000000708007c0c */ /* 0x000fda0008706470 */
[----:B------:R-:W1:Y:S01]  /*0690*/  @!P0 LDC.64 R8, c[0x0][0x388] ;  /* 0x0000e200ff088b82 */ /* 0x000e620000000a00 */
[----:B--2---:R1:W-:Y:S02]  /*06a0*/  STS [R22], R27 ;  /* 0x0000001b16007388 */ /* 0x0043e40000000800 */
[----:B-1----:R-:W-:Y:S01]  /*06b0*/  @!P0 IMAD.WIDE.U32 R26, R21, 0x4, R8 ;  /* 0x00000004151a8825 */ /* 0x002fe200078e0008 */
[----:B------:R-:W-:-:S06]  /*06c0*/  MOV R9, RZ ;  /* 0x000000ff00097202 */ /* 0x000fcc0000000f00 */
[----:B------:R-:W2:Y:S01]  /*06d0*/  @!P0 LDG.E R9, desc[UR10][R26.64] ;  /* 0x0000000a1a098981 */ /* 0x000ea2000c1e1900 */
[----:B0-----:R-:W-:-:S04]  /*06e0*/  FFMA R28, R25, R5, R28 ;  /* 0x00000005191c7223 */ /* 0x001fc8000000001c */
[----:B------:R-:W-:-:S04]  /*06f0*/  FFMA R29, R29, R6, R28 ;  /* 0x000000061d1d7223 */ /* 0x000fc8000000001c */
[----:B------:R-:W-:Y:S01]  /*0700*/  FFMA R7, R4, R7, R29 ;  /* 0x0000000704077223 */ /* 0x000fe2000000001d */
[----:B------:R-:W-:-:S04]  /*0710*/  UIADD3 UR4, UPT, UPT, UR4, 0x2, URZ ;  /* 0x0000000204047890 */ /* 0x000fc8000fffe0ff */
[----:B------:R-:W-:Y:S01]  /*0720*/  UISETP.NE.AND UP0, UPT, UR4, URZ, UPT ;  /* 0x000000ff0400728c */ /* 0x000fe2000bf05270 */
[----:B------:R-:W-:Y:S02]  /*0730*/  IADD3 R15, PT, PT, R15, 0x20, RZ ;  /* 0x000000200f0f7810 */ /* 0x000fe40007ffe0ff */
[----:B------:R-:W-:Y:S02]  /*0740*/  IADD3 R17, PT, PT, R17, 0x20, RZ ;  /* 0x0000002011117810 */ /* 0x000fe40007ffe0ff */
[----:B------:R-:W-:Y:S02]  /*0750*/  IADD3 R18, PT, PT, R18, 0x20, RZ ;  /* 0x0000002012127810 */ /* 0x000fe40007ffe0ff */
[C---:B------:R-:W-:Y:S02]  /*0760*/  LEA R19, R12.reuse, R19, 0x5 ;  /* 0x000000130c137211 */ /* 0x040fe400078e28ff */
[----:B------:R-:W-:Y:S01]  /*0770*/  LEA R21, R12, R21, 0x5 ;  /* 0x000000150c157211 */ /* 0x000fe200078e28ff */
[----:B------:R-:W-:Y:S01]  /*0780*/  UIADD3 UR5, UPT, UPT, UR5, 0x20, URZ ;  /* 0x0000002005057890 */ /* 0x000fe2000fffe0ff */
[----:B--2---:R-:W-:Y:S01]  /*0790*/  STS [R20], R9 ;  /* 0x0000000914007388 */ /* 0x004fe20000000800 */
[----:B------:R-:W-:Y:S06]  /*07a0*/  BAR.SYNC.DEFER_BLOCKING 0x0 ;  /* 0x0000000000007b1d */ /* 0x000fec0000010000 */
[----:B------:R-:W-:Y:S04]  /*07b0*/  LDS R5, [R16] ;  /* 0x0000000010057984 */ /* 0x000fe80000000800 */
[----:B------:R-:W0:Y:S04]  /*07c0*/  LDS.128 R8, [R2] ;  /* 0x0000000002087984 */ /* 0x000e280000000c00 */
[----:B------:R-:W1:Y:S04]  /*07d0*/  LDS R6, [R16+0x40] ;  /* 0x0000400010067984 */ /* 0x000e680000000800 */
[----:B------:R-:W2:Y:S04]  /*07e0*/  LDS R25, [R16+0x80] ;  /* 0x0000800010197984 */ /* 0x000ea80000000800 */
[----:B------:R-:W3:Y:S04]  /*07f0*/  LDS R28, [R16+0xc0] ;  /* 0x0000c000101c7984 */ /* 0x000ee80000000800 */
[----:B------:R-:W-:Y:S04]  /*0800*/  LDS R29, [R16+0x140] ;  /* 0x00014000101d7984 */ /* 0x000fe80000000800 */
[----:B------:R-:W-:Y:S01]  /*0810*/  LDS R26, [R16+0x1c0] ;  /* 0x0001c000101a7984 */ /* 0x000fe20000000800 */
[----:B0-----:R-:W-:-:S04]  /*0820*/  FFMA R8, R8, R5, R7 ;  /* 0x0000000508087223 */ /* 0x001fc80000000007 */
[----:B-1----:R-:W-:Y:S02]  /*0830*/  FFMA R6, R6, R9, R8 ;  /* 0x0000000906067223 */ /* 0x002fe40000000008 */
[----:B------:R-:W-:Y:S02]  /*0840*/  LDS R9, [R16+0x100] ;  /* 0x0001000010097984 */ /* 0x000fe40000000800 */
[----:B--2---:R-:W-:Y:S02]  /*0850*/  FFMA R27, R25, R10, R6 ;  /* 0x0000000a191b7223 */ /* 0x004fe40000000006 */
[----:B------:R-:W0:Y:S04]  /*0860*/  LDS.128 R4, [R2+0x10] ;  /* 0x0000100002047984 */ /* 0x000e280000000c00 */
[----:B------:R-:W1:Y:S01]  /*0870*/  LDS R25, [R16+0x180] ;  /* 0x0001800010197984 */ /* 0x000e620000000800 */
[----:B---3--:R-:W-:-:S04]  /*0880*/  FFMA R11, R28, R11, R27 ;  /* 0x0000000b1c0b7223 */ /* 0x008fc8000000001b */
[----:B0-----:R-:W-:Y:S02]  /*0890*/  FFMA R4, R4, R9, R11 ;  /* 0x0000000904047223 */ /* 0x001fe4000000000b */
[----:B------:R-:W-:Y:S02]  /*08a0*/  LDS.128 R8, [R2+0x20] ;  /* 0x0000200002087984 */ /* 0x000fe40000000c00 */
[----:B------:R-:W-:Y:S02]  /*08b0*/  FFMA R4, R29, R5, R4 ;  /* 0x000000051d047223 */ /* 0x000fe40000000004 */
[----:B------:R-:W0:Y:S04]  /*08c0*/  LDS R5, [R16+0x200] ;  /* 0x0002000010057984 */ /* 0x000e280000000800 */
[----:B------:R-:W2:Y:S01]  /*08d0*/  LDS R29, [R16+0x240] ;  /* 0x00024000101d7984 */ /* 0x000ea20000000800 */
[----:B-1----:R-:W-:-:S03]  /*08e0*/  FFMA R27, R25, R6, R4 ;  /* 0x00000006191b7223 */ /* 0x002fc60000000004 */
[----:B------:R-:W1:Y:S01]  /*08f0*/  LDS R25, [R16+0x280] ;  /* 0x0002800010197984 */ /* 0x000e620000000800 */
[----:B------:R-:W-:-:S03]  /*0900*/  FFMA R7, R26, R7, R27 ;  /* 0x000000071a077223 */ /* 0x000fc6000000001b */
[----:B------:R-:W3:Y:S04]  /*0910*/  LDS R26, [R16+0x2c0] ;  /* 0x0002c000101a7984 */ /* 0x000ee80000000800 */
[----:B------:R-:W-:Y:S01]  /*0920*/  LDS R27, [R16+0x340] ;  /* 0x00034000101b7984 */ /* 0x000fe20000000800 */
[----:B0-----:R-:W-:-:S03]  /*0930*/  FFMA R8, R8, R5, R7 ;  /* 0x0000000508087223 */ /* 0x001fc60000000007 */
[----:B------:R-:W-:Y:S01]  /*0940*/  LDS.128 R4, [R2+0x30] ;  /* 0x0000300002047984 */ /* 0x000fe20000000c00 */
[----:B--2---:R-:W-:-:S03]  /*0950*/  FFMA R8, R29, R9, R8 ;  /* 0x000000091d087223 */ /* 0x004fc60000000008 */
[----:B------:R-:W0:Y:S01]  /*0960*/  LDS R9, [R16+0x300] ;  /* 0x0003000010097984 */ /* 0x000e220000000800 */
[----:B-1----:R-:W-:-:S03]  /*0970*/  FFMA R25, R25, R10, R8 ;  /* 0x0000000a19197223 */ /* 0x002fc60000000008 */
[----:B------:R-:W1:Y:S01]  /*0980*/  LDS R8, [R16+0x380] ;  /* 0x0003800010087984 */ /* 0x000e620000000800 */
[----:B---3--:R-:W-:-:S03]  /*0990*/  FFMA R11, R26, R11, R25 ;  /* 0x0000000b1a0b7223 */ /* 0x008fc60000000019 */
[----:B------:R-:W2:Y:S01]  /*09a0*/  LDS R25, [R16+0x3c0] ;  /* 0x0003c00010197984 */ /* 0x000ea20000000800 */
[----:B0-----:R-:W-:-:S04]  /*09b0*/  FFMA R4, R4, R9, R11 ;  /* 0x0000000904047223 */ /* 0x001fc8000000000b */
[----:B------:R-:W-:-:S04]  /*09c0*/  FFMA R5, R27, R5, R4 ;  /* 0x000000051b057223 */ /* 0x000fc80000000004 */
[----:B-1----:R-:W-:-:S04]  /*09d0*/  FFMA R6, R8, R6, R5 ;  /* 0x0000000608067223 */ /* 0x002fc80000000005 */
[----:B--2---:R-:W-:Y:S01]  /*09e0*/  FFMA R25, R25, R7, R6 ;  /* 0x0000000719197223 */ /* 0x004fe20000000006 */
[----:B------:R-:W-:Y:S06]  /*09f0*/  BAR.SYNC.DEFER_BLOCKING 0x0 ;  /* 0x0000000000007b1d */ /* 0x000fec0000010000 */
[----:B------:R-:W-:Y:S05]  /*0a00*/  BRA.U UP0, `(.L_x_2) ;  /* 0xfffffff900387547 */ /* 0x000fea000b83ffff */
[----:B------:R-:W-:-:S12]  /*0a10*/  UIADD3 UR4, UPT, UPT, UR5, -0x10, URZ ;  /* 0xfffffff005047890 */ /* 0x000fd8000fffe0ff */
.L_x_1:
[----:B------:R-:W-:-:S09]  /*0a20*/  ULOP3.LUT UP0, URZ, UR8, 0x10, URZ, 0xc0, !UPT ;  /* 0x0000001008ff7892 */ /* 0x000fd2000f80c0ff */
[----:B------:R-:W-:Y:S05]  /*0a30*/  BRA.U UP0, `(.L_x_0) ;  /* 0x0000000100e87547 */ /* 0x000fea000b800000 */
[----:B------:R-:W0:Y:S01]  /*0a40*/  LDCU UR6, c[0x0][0x39c] ;  /* 0x00007380ff0677ac */ /* 0x000e220008000800 */
[----:B------:R-:W-:Y:S01]  /*0a50*/  IADD3 R9, PT, PT, R13, UR4, RZ ;  /* 0x000000040d097c10 */ /* 0x000fe2000fffe0ff */
[----:B------:R-:W-:Y:S01]  /*0a60*/  HFMA2 R15, -RZ, RZ, 0, 0 ;  /* 0x00000000ff0f7431 */ /* 0x000fe200000001ff */
[----:B------:R-:W-:Y:S01]  /*0a70*/  IADD3 R14, PT, PT, R14, UR4, RZ ;  /* 0x000000040e0e7c10 */ /* 0x000fe2000fffe0ff */
[----:B------:R-:W1:Y:S01]  /*0a80*/  LDCU UR5, c[0x0][0x398] ;  /* 0x00007300ff0577ac */ /* 0x000e620008000800 */
[----:B------:R-:W-:Y:S02]  /*0a90*/  ISETP.GE.U32.AND P0, PT, R9, UR7, PT ;  /* 0x0000000709007c0c */ /* 0x000fe4000bf06070 */
[----:B------:R-:W-:Y:S02]  /*0aa0*/  MOV R21, RZ ;  /* 0x000000ff00157202 */ /* 0x000fe40000000f00 */
[----:B0-----:R-:W-:Y:S02]  /*0ab0*/  ISETP.GE.U32.AND P1, PT, R23, UR6, PT ;  /* 0x0000000617007c0c */ /* 0x001fe4000bf26070 */
[----:B-1----:R-:W-:-:S02]  /*0ac0*/  ISETP.GE.U32.OR P0, PT, R24, UR5, P0 ;  /* 0x0000000518007c0c */ /* 0x002fc40008706470 */
[----:B------:R-:W-:-:S11]  /*0ad0*/  ISETP.GE.U32.OR P1, PT, R14, UR7, P1 ;  /* 0x000000070e007c0c */ /* 0x000fd60008f26470 */
[----:B------:R-:W0:Y:S01]  /*0ae0*/  @!P0 LDC.64 R6, c[0x0][0x380] ;  /* 0x0000e000ff068b82 */ /* 0x000e220000000a00 */
[----:B------:R-:W-:Y:S02]  /*0af0*/  @!P0 IMAD R9, R24, UR7, R9 ;  /* 0x0000000718098c24 */ /* 0x000fe4000f8e0209 */
[----:B------:R-:W-:-:S05]  /*0b00*/  @!P1 IMAD R13, R14, UR6, R23 ;  /* 0x000000060e0d9c24 */ /* 0x000fca000f8e0217 */
        /* <DEDUP_REMOVED lines=12> */
[----:B------:R-:W3:Y:S04]  /*0bd0*/  LDS R26, [R16+0xc0] ;  /* 0x0000c000101a7984 */ /* 0x000ee80000000800 */
[----:B------:R-:W-:Y:S04]  /*0be0*/  LDS R17, [R16+0x100] ;  /* 0x0001000010117984 */ /* 0x000fe80000000800 */
[----:B------:R-:W4:Y:S04]  /*0bf0*/  LDS.128 R8, [R2+0x10] ;  /* 0x0000100002087984 */ /* 0x000f280000000c00 */
[----:B------:R-:W5:Y:S04]  /*0c00*/  LDS R18, [R16+0x140] ;  /* 0x0001400010127984 */ /* 0x000f680000000800 */
[----:B------:R-:W5:Y:S04]  /*0c10*/  LDS R19, [R16+0x180] ;  /* 0x0001800010137984 */ /* 0x000f680000000800 */
[----:B------:R-:W5:Y:S04]  /*0c20*/  LDS R20, [R16+0x1c0] ;  /* 0x0001c00010147984 */ /* 0x000f680000000800 */
[----:B------:R-:W-:Y:S01]  /*0c30*/  LDS R21, [R16+0x200] ;  /* 0x0002000010157984 */ /* 0x000fe20000000800 */
[----:B0-----:R-:W-:-:S03]  /*0c40*/  FFMA R4, R4, R14, R25 ;  /* 0x0000000e04047223 */ /* 0x001fc60000000019 */
[----:B------:R-:W-:Y:S04]  /*0c50*/  LDS R22, [R16+0x240] ;  /* 0x0002400010167984 */ /* 0x000fe80000000800 */
[----:B------:R-:W0:Y:S01]  /*0c60*/  LDS.128 R12, [R2+0x20] ;  /* 0x00002000020c7984 */ /* 0x000e220000000c00 */
[----:B-1----:R-:W-:-:S03]  /*0c70*/  FFMA R4, R23, R5, R4 ;  /* 0x0000000517047223 */ /* 0x002fc60000000004 */
[----:B------:R-:W1:Y:S01]  /*0c80*/  LDS R23, [R16+0x280] ;  /* 0x0002800010177984 */ /* 0x000e620000000800 */
[----:B--2---:R-:W-:-:S03]  /*0c90*/  FFMA R27, R27, R6, R4 ;  /* 0x000000061b1b7223 */ /* 0x004fc60000000004 */
[----:B------:R-:W2:Y:S01]  /*0ca0*/  LDS R24, [R16+0x2c0] ;  /* 0x0002c00010187984 */ /* 0x000ea20000000800 */
[----:B---3--:R-:W-:-:S03]  /*0cb0*/  FFMA R27, R26, R7, R27 ;  /* 0x000000071a1b7223 */ /* 0x008fc6000000001b */
[----:B------:R-:W-:Y:S04]  /*0cc0*/  LDS R25, [R16+0x300] ;  /* 0x0003000010197984 */ /* 0x000fe80000000800 */
[----:B------:R-:W3:Y:S01]  /*0cd0*/  LDS.128 R4, [R2+0x30] ;  /* 0x0000300002047984 */ /* 0x000ee20000000c00 */
[----:B----4-:R-:W-:-:S03]  /*0ce0*/  FFMA R27, R8, R17, R27 ;  /* 0x00000011081b7223 */ /* 0x010fc6000000001b */
[----:B------:R-:W4:Y:S04]  /*0cf0*/  LDS R26, [R16+0x340] ;  /* 0x00034000101a7984 */ /* 0x000f280000000800 */
[----:B------:R-:W4:Y:S01]  /*0d00*/  LDS R17, [R16+0x380] ;  /* 0x0003800010117984 */ /* 0x000f220000000800 */
[----:B-----5:R-:W-:-:S03]  /*0d10*/  FFMA R18, R18, R9, R27 ;  /* 0x0000000912127223 */ /* 0x020fc6000000001b */
[----:B------:R-:W5:Y:S01]  /*0d20*/  LDS R8, [R16+0x3c0] ;  /* 0x0003c00010087984 */ /* 0x000f620000000800 */
[----:B------:R-:W-:-:S04]  /*0d30*/  FFMA R19, R19, R10, R18 ;  /* 0x0000000a13137223 */ /* 0x000fc80000000012 */
[----:B------:R-:W-:-:S04]  /*0d40*/  FFMA R11, R20, R11, R19 ;  /* 0x0000000b140b7223 */ /* 0x000fc80000000013 */
[----:B0-----:R-:W-:-:S04]  /*0d50*/  FFMA R11, R12, R21, R11 ;  /* 0x000000150c0b7223 */ /* 0x001fc8000000000b */
[----:B------:R-:W-:-:S04]  /*0d60*/  FFMA R22, R22, R13, R11 ;  /* 0x0000000d16167223 */ /* 0x000fc8000000000b */
[----:B-1----:R-:W-:-:S04]  /*0d70*/  FFMA R23, R23, R14, R22 ;  /* 0x0000000e17177223 */ /* 0x002fc80000000016 */
[----:B--2---:R-:W-:-:S04]  /*0d80*/  FFMA R15, R24, R15, R23 ;  /* 0x0000000f180f7223 */ /* 0x004fc80000000017 */
[----:B---3--:R-:W-:-:S04]  /*0d90*/  FFMA R15, R4, R25, R15 ;  /* 0x00000019040f7223 */ /* 0x008fc8000000000f */
[----:B----4-:R-:W-:-:S04]  /*0da0*/  FFMA R26, R26, R5, R15 ;  /* 0x000000051a1a7223 */ /* 0x010fc8000000000f */
[----:B------:R-:W-:-:S04]  /*0db0*/  FFMA R17, R17, R6, R26 ;  /* 0x0000000611117223 */ /* 0x000fc8000000001a */
[----:B-----5:R-:W-:Y:S01]  /*0dc0*/  FFMA R25, R8, R7, R17 ;  /* 0x0000000708197223 */ /* 0x020fe20000000011 */
[----:B------:R-:W-:Y:S06]  /*0dd0*/  BAR.SYNC.DEFER_BLOCKING 0x0 ;  /* 0x0000000000007b1d */ /* 0x000fec0000010000 */
.L_x_0:
[----:B------:R-:W0:Y:S02]  /*0de0*/  LDCU.64 UR4, c[0x0][0x398] ;  /* 0x00007300ff0477ac */ /* 0x000e240008000a00 */
[----:B0-----:R-:W-:-:S04]  /*0df0*/  ISETP.GE.AND P0, PT, R3, UR5, PT ;  /* 0x0000000503007c0c */ /* 0x001fc8000bf06270 */
[----:B------:R-:W-:-:S13]  /*0e00*/  ISETP.GE.OR P0, PT, R0, UR4, P0 ;  /* 0x0000000400007c0c */ /* 0x000fda0008706670 */
[----:B------:R-:W-:Y:S05]  /*0e10*/  @P0 EXIT ;  /* 0x000000000000094d */ /* 0x000fea0003800000 */
[----:B------:R-:W0:Y:S01]  /*0e20*/  LDC.64 R4, c[0x0][0x390] ;  /* 0x0000e400ff047b82 */ /* 0x000e220000000a00 */
[----:B------:R-:W-:-:S04]  /*0e30*/  IMAD R3, R0, UR5, R3 ;  /* 0x0000000500037c24 */ /* 0x000fc8000f8e0203 */
[----:B0-----:R-:W-:-:S05]  /*0e40*/  IMAD.WIDE R2, R3, 0x4, R4 ;  /* 0x0000000403027825 */ /* 0x001fca00078e0204 */
[----:B------:R-:W-:Y:S01]  /*0e50*/  STG.E desc[UR10][R2.64], R25 ;  /* 0x0000001902007986 */ /* 0x000fe2000c10190a */
[----:B------:R-:W-:Y:S05]  /*0e60*/  EXIT ;  /* 0x000000000000794d */ /* 0x000fea0003800000 */
.L_x_3:
[----:B------:R-:W-:-:S00]  /*0e70*/  BRA `(.L_x_3) ;  /* 0xfffffffc00fc7947 */ /* 0x000fc0000383ffff */
[----:B------:R-:W-:-:S00]  /*0e80*/  NOP ;  /* 0x0000000000007918 */ /* 0x000fc00000000000 */
[----:B------:R-:W-:-:S00]  /*0e90*/  NOP ;  /* 0x0000000000007918 */ /* 0x000fc00000000000 */
[----:B------:R-:W-:-:S00]  /*0ea0*/  NOP ;  /* 0x0000000000007918 */ /* 0x000fc00000000000 */
[----:B------:R-:W-:-:S00]  /*0eb0*/  NOP ;  /* 0x0000000000007918 */ /* 0x000fc00000000000 */
[----:B------:R-:W-:-:S00]  /*0ec0*/  NOP ;  /* 0x0000000000007918 */ /* 0x000fc00000000000 */
[----:B------:R-:W-:-:S00]  /*0ed0*/  NOP ;  /* 0x0000000000007918 */ /* 0x000fc00000000000 */
[----:B------:R-:W-:-:S00]  /*0ee0*/  NOP ;  /* 0x0000000000007918 */ /* 0x000fc00000000000 */
[----:B------:R-:W-:-:S00]  /*0ef0*/  NOP ;  /* 0x0000000000007918 */ /* 0x000fc00000000000 */
.L_x_4:


//--------------------- .nv.shared._Z9gpu_sgemmILj16EEvPfS0_S0_iii --------------------------
	.section	.nv.shared._Z9gpu_sgemmILj16EEvPfS0_S0_iii,"aw",@nobits
	.sectionflags	@""
	.align	4
.nv.shared._Z9gpu_sgemmILj16EEvPfS0_S0_iii:
	.zero		3072


//--------------------- .nv.shared.reserved.0     --------------------------
	.section	.nv.shared.reserved.0,"aw",@nobits
	.weak		__nv_reservedSMEM_offset_0_alias
	.size		__nv_reservedSMEM_offset_0_alias, 0, 64
	.other		__nv_reservedSMEM_offset_0_alias,@"STO_CUDA_RESERVED_SHARED STV_DEFAULT"
__nv_reservedSMEM_offset_0_alias:
	.zero		0
	.zero		64


//--------------------- .nv.constant0._Z9gpu_sgemmILj16EEvPfS0_S0_iii --------------------------
	.section	.nv.constant0._Z9gpu_sgemmILj16EEvPfS0_S0_iii,"a",@progbits
	.sectionflags	@""
	.align	4
.nv.constant0._Z9gpu_sgemmILj16EEvPfS0_S0_iii:
	.zero		932


//--------------------- SYMBOLS --------------------------

	.type		.nv.reservedSmem.offset0,@object
	.size		.nv.reservedSmem.offset0,0x4
	.type		.nv.reservedSmem.cap,@object
	.size		.nv.reservedSmem.cap,0x4
